//
// Generated by NVIDIA NVVM Compiler
//
// Compiler Build ID: CL-36424714
// Cuda compilation tools, release 13.0, V13.0.88
// Based on NVVM 20.0.0
//

.version 9.0
.target sm_100
.address_size 64

	// .globl	matmul

.visible .entry matmul(
	.param .u64 .ptr .align 1 matmul_param_0,
	.param .u64 .ptr .align 1 matmul_param_1,
	.param .u64 .ptr .align 1 matmul_param_2,
	.param .u32 matmul_param_3,
	.param .u32 matmul_param_4,
	.param .u32 matmul_param_5
)
{
	.reg .pred 	%p<13>;
	.reg .b32 	%r<41>;
	.reg .b32 	%f<68>;
	.reg .b64 	%rd<53>;

	ld.param.u64 	%rd7, [matmul_param_0];
	ld.param.u64 	%rd8, [matmul_param_1];
	ld.param.u64 	%rd6, [matmul_param_2];
	ld.param.u32 	%r20, [matmul_param_3];
	ld.param.u32 	%r18, [matmul_param_4];
	ld.param.u32 	%r19, [matmul_param_5];
	cvta.to.global.u64 	%rd1, %rd8;
	cvta.to.global.u64 	%rd2, %rd7;
	mov.u32 	%r21, %ctaid.y;
	mov.u32 	%r22, %ntid.y;
	mov.u32 	%r23, %tid.y;
	mad.lo.s32 	%r1, %r21, %r22, %r23;
	mov.u32 	%r24, %ctaid.x;
	mov.u32 	%r25, %ntid.x;
	mov.u32 	%r26, %tid.x;
	mad.lo.s32 	%r2, %r24, %r25, %r26;
	setp.ge.s32 	%p1, %r1, %r20;
	setp.ge.s32 	%p2, %r2, %r19;
	or.pred  	%p3, %p1, %p2;
	@%p3 bra 	$L__BB0_14;
	setp.lt.s32 	%p4, %r18, 1;
	mov.f32 	%f67, 0f00000000;
	@%p4 bra 	$L__BB0_13;
	mul.lo.s32 	%r3, %r18, %r1;
	and.b32  	%r4, %r18, 7;
	setp.lt.u32 	%p5, %r18, 8;
	mov.f32 	%f67, 0f00000000;
	mov.b32 	%r39, 0;
	@%p5 bra 	$L__BB0_5;
	and.b32  	%r39, %r18, 2147483640;
	neg.s32 	%r37, %r39;
	shl.b32 	%r7, %r19, 3;
	mul.wide.u32 	%rd9, %r3, 4;
	add.s64 	%rd10, %rd9, %rd2;
	add.s64 	%rd52, %rd10, 16;
	mov.f32 	%f67, 0f00000000;
	mul.wide.s32 	%rd13, %r19, 4;
	mov.u32 	%r36, %r2;
$L__BB0_4:
	.pragma "nounroll";
	ld.global.f32 	%f17, [%rd52+-16];
	mul.wide.s32 	%rd11, %r36, 4;
	add.s64 	%rd12, %rd1, %rd11;
	ld.global.f32 	%f18, [%rd12];
	fma.rn.f32 	%f19, %f17, %f18, %f67;
	ld.global.f32 	%f20, [%rd52+-12];
	add.s64 	%rd14, %rd12, %rd13;
	ld.global.f32 	%f21, [%rd14];
	fma.rn.f32 	%f22, %f20, %f21, %f19;
	ld.global.f32 	%f23, [%rd52+-8];
	add.s64 	%rd15, %rd14, %rd13;
	ld.global.f32 	%f24, [%rd15];
	fma.rn.f32 	%f25, %f23, %f24, %f22;
	ld.global.f32 	%f26, [%rd52+-4];
	add.s64 	%rd16, %rd15, %rd13;
	ld.global.f32 	%f27, [%rd16];
	fma.rn.f32 	%f28, %f26, %f27, %f25;
	ld.global.f32 	%f29, [%rd52];
	add.s64 	%rd17, %rd16, %rd13;
	ld.global.f32 	%f30, [%rd17];
	fma.rn.f32 	%f31, %f29, %f30, %f28;
	ld.global.f32 	%f32, [%rd52+4];
	add.s64 	%rd18, %rd17, %rd13;
	ld.global.f32 	%f33, [%rd18];
	fma.rn.f32 	%f34, %f32, %f33, %f31;
	ld.global.f32 	%f35, [%rd52+8];
	add.s64 	%rd19, %rd18, %rd13;
	ld.global.f32 	%f36, [%rd19];
	fma.rn.f32 	%f37, %f35, %f36, %f34;
	ld.global.f32 	%f38, [%rd52+12];
	add.s64 	%rd20, %rd19, %rd13;
	ld.global.f32 	%f39, [%rd20];
	fma.rn.f32 	%f67, %f38, %f39, %f37;
	add.s32 	%r37, %r37, 8;
	add.s32 	%r36, %r36, %r7;
	add.s64 	%rd52, %rd52, 32;
	setp.ne.s32 	%p6, %r37, 0;
	@%p6 bra 	$L__BB0_4;
$L__BB0_5:
	setp.eq.s32 	%p7, %r4, 0;
	@%p7 bra 	$L__BB0_13;
	and.b32  	%r13, %r18, 3;
	setp.lt.u32 	%p8, %r4, 4;
	@%p8 bra 	$L__BB0_8;
	add.s32 	%r28, %r39, %r3;
	mul.wide.u32 	%rd21, %r28, 4;
	add.s64 	%rd22, %rd2, %rd21;
	ld.global.f32 	%f41, [%rd22];
	mad.lo.s32 	%r29, %r39, %r19, %r2;
	mul.wide.s32 	%rd23, %r29, 4;
	add.s64 	%rd24, %rd1, %rd23;
	ld.global.f32 	%f42, [%rd24];
	fma.rn.f32 	%f43, %f41, %f42, %f67;
	cvt.u64.u32 	%rd25, %r3;
	cvt.u64.u32 	%rd26, %r39;
	add.s64 	%rd27, %rd26, %rd25;
	shl.b64 	%rd28, %rd27, 2;
	add.s64 	%rd29, %rd2, %rd28;
	ld.global.f32 	%f44, [%rd29+4];
	mul.wide.s32 	%rd30, %r19, 4;
	add.s64 	%rd31, %rd24, %rd30;
	ld.global.f32 	%f45, [%rd31];
	fma.rn.f32 	%f46, %f44, %f45, %f43;
	ld.global.f32 	%f47, [%rd29+8];
	add.s64 	%rd32, %rd31, %rd30;
	ld.global.f32 	%f48, [%rd32];
	fma.rn.f32 	%f49, %f47, %f48, %f46;
	ld.global.f32 	%f50, [%rd29+12];
	add.s64 	%rd33, %rd32, %rd30;
	ld.global.f32 	%f51, [%rd33];
	fma.rn.f32 	%f67, %f50, %f51, %f49;
	add.s32 	%r39, %r39, 4;
$L__BB0_8:
	setp.eq.s32 	%p9, %r13, 0;
	@%p9 bra 	$L__BB0_13;
	setp.eq.s32 	%p10, %r13, 1;
	@%p10 bra 	$L__BB0_11;
	add.s32 	%r30, %r39, %r3;
	mul.wide.u32 	%rd34, %r30, 4;
	add.s64 	%rd35, %rd2, %rd34;
	ld.global.f32 	%f53, [%rd35];
	mad.lo.s32 	%r31, %r39, %r19, %r2;
	mul.wide.s32 	%rd36, %r31, 4;
	add.s64 	%rd37, %rd1, %rd36;
	ld.global.f32 	%f54, [%rd37];
	fma.rn.f32 	%f55, %f53, %f54, %f67;
	cvt.u64.u32 	%rd38, %r3;
	cvt.u64.u32 	%rd39, %r39;
	add.s64 	%rd40, %rd39, %rd38;
	shl.b64 	%rd41, %rd40, 2;
	add.s64 	%rd42, %rd2, %rd41;
	ld.global.f32 	%f56, [%rd42+4];
	mul.wide.s32 	%rd43, %r19, 4;
	add.s64 	%rd44, %rd37, %rd43;
	ld.global.f32 	%f57, [%rd44];
	fma.rn.f32 	%f67, %f56, %f57, %f55;
	add.s32 	%r39, %r39, 2;
$L__BB0_11:
	and.b32  	%r32, %r18, 1;
	setp.eq.b32 	%p11, %r32, 1;
	not.pred 	%p12, %p11;
	@%p12 bra 	$L__BB0_13;
	add.s32 	%r33, %r39, %r3;
	mul.wide.u32 	%rd45, %r33, 4;
	add.s64 	%rd46, %rd2, %rd45;
	ld.global.f32 	%f58, [%rd46];
	mad.lo.s32 	%r34, %r39, %r19, %r2;
	mul.wide.s32 	%rd47, %r34, 4;
	add.s64 	%rd48, %rd1, %rd47;
	ld.global.f32 	%f59, [%rd48];
	fma.rn.f32 	%f67, %f58, %f59, %f67;
$L__BB0_13:
	mad.lo.s32 	%r35, %r19, %r1, %r2;
	cvta.to.global.u64 	%rd49, %rd6;
	mul.wide.s32 	%rd50, %r35, 4;
	add.s64 	%rd51, %rd49, %rd50;
	st.global.f32 	[%rd51], %f67;
$L__BB0_14:
	ret;

}
	// .globl	transpose
.visible .entry transpose(
	.param .u64 .ptr .align 1 transpose_param_0,
	.param .u64 .ptr .align 1 transpose_param_1,
	.param .u32 transpose_param_2,
	.param .u32 transpose_param_3
)
{
	.reg .pred 	%p<4>;
	.reg .b32 	%r<13>;
	.reg .b32 	%f<2>;
	.reg .b64 	%rd<9>;

	ld.param.u64 	%rd1, [transpose_param_0];
	ld.param.u64 	%rd2, [transpose_param_1];
	ld.param.u32 	%r3, [transpose_param_2];
	ld.param.u32 	%r4, [transpose_param_3];
	mov.u32 	%r5, %ctaid.y;
	mov.u32 	%r6, %ntid.y;
	mov.u32 	%r7, %tid.y;
	mad.lo.s32 	%r1, %r5, %r6, %r7;
	mov.u32 	%r8, %ctaid.x;
	mov.u32 	%r9, %ntid.x;
	mov.u32 	%r10, %tid.x;
	mad.lo.s32 	%r2, %r8, %r9, %r10;
	setp.ge.s32 	%p1, %r1, %r3;
	setp.ge.s32 	%p2, %r2, %r4;
	or.pred  	%p3, %p1, %p2;
	@%p3 bra 	$L__BB1_2;
	cvta.to.global.u64 	%rd3, %rd1;
	cvta.to.global.u64 	%rd4, %rd2;
	mad.lo.s32 	%r11, %r4, %r1, %r2;
	mul.wide.s32 	%rd5, %r11, 4;
	add.s64 	%rd6, %rd3, %rd5;
	ld.global.f32 	%f1, [%rd6];
	mad.lo.s32 	%r12, %r3, %r2, %r1;
	mul.wide.s32 	%rd7, %r12, 4;
	add.s64 	%rd8, %rd4, %rd7;
	st.global.f32 	[%rd8], %f1;
$L__BB1_2:
	ret;

}


// ===== COMPILED SASS (sm_100) =====

	.target	sm_100

	.elftype	@"ET_EXEC"


//--------------------- .note.nv.tkinfo           --------------------------
	.section	.note.nv.tkinfo,"",@"SHT_NOTE"
	.sectionflags	@"SHF_NOTE_NV_TKINFO"
	.tkinfo
        /*0018*/ 	.word	0x00000002
        /*0030*/ 	.string	""
        /*0030*/ 	.string	"ptxas"
        /*0030*/ 	.string	"Cuda compilation tools, release 13.0, V13.0.88"
        /*0030*/ 	.string	"Build cuda_13.0.r13.0/compiler.36424714_0"
        /*0030*/ 	.string	"-arch sm_100 -m 64 "



//--------------------- .note.nv.cuinfo           --------------------------
	.section	.note.nv.cuinfo,"",@"SHT_NOTE"
	.sectionflags	@"SHF_NOTE_NV_CUINFO"
        /*0018*/ 	.short	0x0002
        /*001a*/ 	.short	0x0064
        /*001c*/ 	.short	0x0082
	.zero		2


//--------------------- .nv.info                  --------------------------
	.section	.nv.info,"",@"SHT_CUDA_INFO"
	.align	4


	//----- nvinfo : EIATTR_REGCOUNT
	.align		4
        /*0000*/ 	.byte	0x04, 0x2f
        /*0002*/ 	.short	(.L_1 - .L_0)
	.align		4
.L_0:
        /*0004*/ 	.word	index@(matmul)
        /*0008*/ 	.word	0x00000020


	//----- nvinfo : EIATTR_FRAME_SIZE
	.align		4
.L_1:
        /*000c*/ 	.byte	0x04, 0x11
        /*000e*/ 	.short	(.L_3 - .L_2)
	.align		4
.L_2:
        /*0010*/ 	.word	index@(matmul)
        /*0014*/ 	.word	0x00000000


	//----- nvinfo : EIATTR_REGCOUNT
	.align		4
.L_3:
        /*0018*/ 	.byte	0x04, 0x2f
        /*001a*/ 	.short	(.L_5 - .L_4)
	.align		4
.L_4:
        /*001c*/ 	.word	index@(transpose)
        /*0020*/ 	.word	0x0000000a


	//----- nvinfo : EIATTR_FRAME_SIZE
	.align		4
.L_5:
        /*0024*/ 	.byte	0x04, 0x11
        /*0026*/ 	.short	(.L_7 - .L_6)
	.align		4
.L_6:
        /*0028*/ 	.word	index@(transpose)
        /*002c*/ 	.word	0x00000000


	//----- nvinfo : EIATTR_MIN_STACK_SIZE
	.align		4
.L_7:
        /*0030*/ 	.byte	0x04, 0x12
        /*0032*/ 	.short	(.L_9 - .L_8)
	.align		4
.L_8:
        /*0034*/ 	.word	index@(transpose)
        /*0038*/ 	.word	0x00000000


	//----- nvinfo : EIATTR_MIN_STACK_SIZE
	.align		4
.L_9:
        /*003c*/ 	.byte	0x04, 0x12
        /*003e*/ 	.short	(.L_11 - .L_10)
	.align		4
.L_10:
        /*0040*/ 	.word	index@(matmul)
        /*0044*/ 	.word	0x00000000
.L_11:


//--------------------- .nv.compat                --------------------------
	.section	.nv.compat,"",@"SHT_CUDA_COMPAT_INFO"
	.align	4
        /*0000*/ 	.byte	0x02, 0x09, 0x00, 0x00, 0x02, 0x02, 0x01, 0x00, 0x02, 0x05, 0x05, 0x00, 0x03, 0x07, 0x01, 0x01
        /*0010*/ 	.byte	0x02, 0x03, 0x00, 0x00, 0x02, 0x06, 0x01, 0x00, 0x04, 0x0b, 0x08, 0x00, 0x09, 0x00, 0x00, 0x00
        /*0020*/ 	.byte	0x00, 0x00, 0x00, 0x00


//--------------------- .nv.info.transpose        --------------------------
	.section	.nv.info.transpose,"",@"SHT_CUDA_INFO"
	.sectionflags	@""
	.align	4


	//----- nvinfo : EIATTR_CUDA_API_VERSION
	.align		4
        /*0000*/ 	.byte	0x04, 0x37
        /*0002*/ 	.short	(.L_13 - .L_12)
.L_12:
        /*0004*/ 	.word	0x00000082


	//----- nvinfo : EIATTR_KPARAM_INFO
	.align		4
.L_13:
        /*0008*/ 	.byte	0x04, 0x17
        /*000a*/ 	.short	(.L_15 - .L_14)
.L_14:
        /*000c*/ 	.word	0x00000000
        /*0010*/ 	.short	0x0003
        /*0012*/ 	.short	0x0014
        /*0014*/ 	.byte	0x00, 0xf0, 0x11, 0x00


	//----- nvinfo : EIATTR_KPARAM_INFO
	.align		4
.L_15:
        /*0018*/ 	.byte	0x04, 0x17
        /*001a*/ 	.short	(.L_17 - .L_16)
.L_16:
        /*001c*/ 	.word	0x00000000
        /*0020*/ 	.short	0x0002
        /*0022*/ 	.short	0x0010
        /*0024*/ 	.byte	0x00, 0xf0, 0x11, 0x00


	//----- nvinfo : EIATTR_KPARAM_INFO
	.align		4
.L_17:
        /*0028*/ 	.byte	0x04, 0x17
        /*002a*/ 	.short	(.L_19 - .L_18)
.L_18:
        /*002c*/ 	.word	0x00000000
        /*0030*/ 	.short	0x0001
        /*0032*/ 	.short	0x0008
        /*0034*/ 	.byte	0x00, 0xf5, 0x21, 0x00


	//----- nvinfo : EIATTR_KPARAM_INFO
	.align		4
.L_19:
        /*0038*/ 	.byte	0x04, 0x17
        /*003a*/ 	.short	(.L_21 - .L_20)
.L_20:
        /*003c*/ 	.word	0x00000000
        /*0040*/ 	.short	0x0000
        /*0042*/ 	.short	0x0000
        /*0044*/ 	.byte	0x00, 0xf5, 0x21, 0x00


	//----- nvinfo : EIATTR_SPARSE_MMA_MASK
	.align		4
.L_21:
        /*0048*/ 	.byte	0x03, 0x50
        /*004a*/ 	.short	0x0000


	//----- nvinfo : EIATTR_MAXREG_COUNT
	.align		4
        /*004c*/ 	.byte	0x03, 0x1b
        /*004e*/ 	.short	0x00ff


	//----- nvinfo : EIATTR_MERCURY_ISA_VERSION
	.align		4
        /*0050*/ 	.byte	0x03, 0x5f
        /*0052*/ 	.short	0x0101


	//----- nvinfo : EIATTR_VRC_CTA_INIT_COUNT
	.align		4
        /*0054*/ 	.byte	0x02, 0x4a
	.zero		1
	.zero		1


	//----- nvinfo : EIATTR_EXIT_INSTR_OFFSETS
	.align		4
        /*0058*/ 	.byte	0x04, 0x1c
        /*005a*/ 	.short	(.L_23 - .L_22)


	//   ....[0]....
.L_22:
        /*005c*/ 	.word	0x000000c0


	//   ....[1]....
        /*0060*/ 	.word	0x00000160


	//----- nvinfo : EIATTR_CBANK_PARAM_SIZE
	.align		4
.L_23:
        /*0064*/ 	.byte	0x03, 0x19
        /*0066*/ 	.short	0x0018


	//----- nvinfo : EIATTR_PARAM_CBANK
	.align		4
        /*0068*/ 	.byte	0x04, 0x0a
        /*006a*/ 	.short	(.L_25 - .L_24)
	.align		4
.L_24:
        /*006c*/ 	.word	index@(.nv.constant0.transpose)
        /*0070*/ 	.short	0x0380
        /*0072*/ 	.short	0x0018


	//----- nvinfo : EIATTR_SW_WAR
	.align		4
.L_25:
        /*0074*/ 	.byte	0x04, 0x36
        /*0076*/ 	.short	(.L_27 - .L_26)
.L_26:
        /*0078*/ 	.word	0x00000008
.L_27:


//--------------------- .nv.info.matmul           --------------------------
	.section	.nv.info.matmul,"",@"SHT_CUDA_INFO"
	.sectionflags	@""
	.align	4


	//----- nvinfo : EIATTR_CUDA_API_VERSION
	.align		4
        /*0000*/ 	.byte	0x04, 0x37
        /*0002*/ 	.short	(.L_29 - .L_28)
.L_28:
        /*0004*/ 	.word	0x00000082


	//----- nvinfo : EIATTR_KPARAM_INFO
	.align		4
.L_29:
        /*0008*/ 	.byte	0x04, 0x17
        /*000a*/ 	.short	(.L_31 - .L_30)
.L_30:
        /*000c*/ 	.word	0x00000000
        /*0010*/ 	.short	0x0005
        /*0012*/ 	.short	0x0020
        /*0014*/ 	.byte	0x00, 0xf0, 0x11, 0x00


	//----- nvinfo : EIATTR_KPARAM_INFO
	.align		4
.L_31:
        /*0018*/ 	.byte	0x04, 0x17
        /*001a*/ 	.short	(.L_33 - .L_32)
.L_32:
        /*001c*/ 	.word	0x00000000
        /*0020*/ 	.short	0x0004
        /*0022*/ 	.short	0x001c
        /*0024*/ 	.byte	0x00, 0xf0, 0x11, 0x00


	//----- nvinfo : EIATTR_KPARAM_INFO
	.align		4
.L_33:
        /*0028*/ 	.byte	0x04, 0x17
        /*002a*/ 	.short	(.L_35 - .L_34)
.L_34:
        /*002c*/ 	.word	0x00000000
        /*0030*/ 	.short	0x0003
        /*0032*/ 	.short	0x0018
        /*0034*/ 	.byte	0x00, 0xf0, 0x11, 0x00


	//----- nvinfo : EIATTR_KPARAM_INFO
	.align		4
.L_35:
        /*0038*/ 	.byte	0x04, 0x17
        /*003a*/ 	.short	(.L_37 - .L_36)
.L_36:
        /*003c*/ 	.word	0x00000000
        /*0040*/ 	.short	0x0002
        /*0042*/ 	.short	0x0010
        /*0044*/ 	.byte	0x00, 0xf5, 0x21, 0x00


	//----- nvinfo : EIATTR_KPARAM_INFO
	.align		4
.L_37:
        /*0048*/ 	.byte	0x04, 0x17
        /*004a*/ 	.short	(.L_39 - .L_38)
.L_38:
        /*004c*/ 	.word	0x00000000
        /*0050*/ 	.short	0x0001
        /*0052*/ 	.short	0x0008
        /*0054*/ 	.byte	0x00, 0xf5, 0x21, 0x00


	//----- nvinfo : EIATTR_KPARAM_INFO
	.align		4
.L_39:
        /*0058*/ 	.byte	0x04, 0x17
        /*005a*/ 	.short	(.L_41 - .L_40)
.L_40:
        /*005c*/ 	.word	0x00000000
        /*0060*/ 	.short	0x0000
        /*0062*/ 	.short	0x0000
        /*0064*/ 	.byte	0x00, 0xf5, 0x21, 0x00


	//----- nvinfo : EIATTR_SPARSE_MMA_MASK
	.align		4
.L_41:
        /*0068*/ 	.byte	0x03, 0x50
        /*006a*/ 	.short	0x0000


	//----- nvinfo : EIATTR_MAXREG_COUNT
	.align		4
        /*006c*/ 	.byte	0x03, 0x1b
        /*006e*/ 	.short	0x00ff


	//----- nvinfo : EIATTR_MERCURY_ISA_VERSION
	.align		4
        /*0070*/ 	.byte	0x03, 0x5f
        /*0072*/ 	.short	0x0101


	//----- nvinfo : EIATTR_VRC_CTA_INIT_COUNT
	.align		4
        /*0074*/ 	.byte	0x02, 0x4a
	.zero		1
	.zero		1


	//----- nvinfo : EIATTR_EXIT_INSTR_OFFSETS
	.align		4
        /*0078*/ 	.byte	0x04, 0x1c
        /*007a*/ 	.short	(.L_43 - .L_42)


	//   ....[0]....
.L_42:
        /*007c*/ 	.word	0x000000d0


	//   ....[1]....
        /*0080*/ 	.word	0x000008f0


	//----- nvinfo : EIATTR_CBANK_PARAM_SIZE
	.align		4
.L_43:
        /*0084*/ 	.byte	0x03, 0x19
        /*0086*/ 	.short	0x0024


	//----- nvinfo : EIATTR_PARAM_CBANK
	.align		4
        /*0088*/ 	.byte	0x04, 0x0a
        /*008a*/ 	.short	(.L_45 - .L_44)
	.align		4
.L_44:
        /*008c*/ 	.word	index@(.nv.constant0.matmul)
        /*0090*/ 	.short	0x0380
        /*0092*/ 	.short	0x0024


	//----- nvinfo : EIATTR_SW_WAR
	.align		4
.L_45:
        /*0094*/ 	.byte	0x04, 0x36
        /*0096*/ 	.short	(.L_47 - .L_46)
.L_46:
        /*0098*/ 	.word	0x00000008
.L_47:


//--------------------- .nv.callgraph             --------------------------
	.section	.nv.callgraph,"",@"SHT_CUDA_CALLGRAPH"
	.align	4
	.sectionentsize	8
	.align		4
        /*0000*/ 	.word	0x00000000
	.align		4
        /*0004*/ 	.word	0xffffffff
	.align		4
        /*0008*/ 	.word	0x00000000
	.align		4
        /*000c*/ 	.word	0xfffffffe
	.align		4
        /*0010*/ 	.word	0x00000000
	.align		4
        /*0014*/ 	.word	0xfffffffd
	.align		4
        /*0018*/ 	.word	0x00000000
	.align		4
        /*001c*/ 	.word	0xfffffffc


//--------------------- .text.transpose           --------------------------
	.section	.text.transpose,"ax",@progbits
	.align	128
        .global         transpose
        .type           transpose,@function
        .size           transpose,(.L_x_6 - transpose)
        .other          transpose,@"STO_CUDA_ENTRY STV_DEFAULT"
transpose:
.text.transpose:
[----:B------:R-:W-:Y:S01]  /*0000*/  LDC R1, c[0x0][0x37c] ;  /* 0x0000df00ff017b82 */ /* 0x000fe20000000800 */
[----:B------:R-:W0:Y:S07]  /*0010*/  S2R R2, SR_TID.X ;  /* 0x0000000000027919 */ /* 0x000e2e0000002100 */
[----:B------:R-:W1:Y:S01]  /*0020*/  LDC R0, c[0x0][0x364] ;  /* 0x0000d900ff007b82 */ /* 0x000e620000000800 */
[----:B------:R-:W2:Y:S01]  /*0030*/  LDCU.64 UR6, c[0x0][0x390] ;  /* 0x00007200ff0677ac */ /* 0x000ea20008000a00 */
[----:B------:R-:W1:Y:S06]  /*0040*/  S2R R3, SR_TID.Y ;  /* 0x0000000000037919 */ /* 0x000e6c0000002200 */
[----:B------:R-:W0:Y:S08]  /*0050*/  S2UR UR5, SR_CTAID.X ;  /* 0x00000000000579c3 */ /* 0x000e300000002500 */
[----:B------:R-:W0:Y:S08]  /*0060*/  LDC R7, c[0x0][0x360] ;  /* 0x0000d800ff077b82 */ /* 0x000e300000000800 */
[----:B------:R-:W1:Y:S01]  /*0070*/  S2UR UR4, SR_CTAID.Y ;  /* 0x00000000000479c3 */ /* 0x000e620000002600 */
[----:B0-----:R-:W-:-:S05]  /*0080*/  IMAD R7, R7, UR5, R2 ;  /* 0x0000000507077c24 */ /* 0x001fca000f8e0202 */
[----:B--2---:R-:W-:Y:S01]  /*0090*/  ISETP.GE.AND P0, PT, R7, UR7, PT ;  /* 0x0000000707007c0c */ /* 0x004fe2000bf06270 */
[----:B-1----:R-:W-:-:S05]  /*00a0*/  IMAD R0, R0, UR4, R3 ;  /* 0x0000000400007c24 */ /* 0x002fca000f8e0203 */
[----:B------:R-:W-:-:S13]  /*00b0*/  ISETP.GE.OR P0, PT, R0, UR6, P0 ;  /* 0x0000000600007c0c */ /* 0x000fda0008706670 */
[----:B------:R-:W-:Y:S05]  /*00c0*/  @P0 EXIT ;  /* 0x000000000000094d */ /* 0x000fea0003800000 */
[----:B------:R-:W0:Y:S01]  /*00d0*/  LDC.64 R2, c[0x0][0x380] ;  /* 0x0000e000ff027b82 */ /* 0x000e220000000a00 */
[----:B------:R-:W1:Y:S01]  /*00e0*/  LDCU.64 UR4, c[0x0][0x358] ;  /* 0x00006b00ff0477ac */ /* 0x000e620008000a00 */
[----:B------:R-:W-:-:S04]  /*00f0*/  IMAD R5, R0, UR7, R7 ;  /* 0x0000000700057c24 */ /* 0x000fc8000f8e0207 */
[----:B0-----:R-:W-:Y:S02]  /*0100*/  IMAD.WIDE R2, R5, 0x4, R2 ;  /* 0x0000000405027825 */ /* 0x001fe400078e0202 */
[----:B------:R-:W0:Y:S04]  /*0110*/  LDC.64 R4, c[0x0][0x388] ;  /* 0x0000e200ff047b82 */ /* 0x000e280000000a00 */
[----:B-1----:R-:W2:Y:S01]  /*0120*/  LDG.E R3, desc[UR4][R2.64] ;  /* 0x0000000402037981 */ /* 0x002ea2000c1e1900 */
[----:B------:R-:W-:-:S04]  /*0130*/  IMAD R7, R7, UR6, R0 ;  /* 0x0000000607077c24 */ /* 0x000fc8000f8e0200 */
[----:B0-----:R-:W-:-:S05]  /*0140*/  IMAD.WIDE R4, R7, 0x4, R4 ;  /* 0x0000000407047825 */ /* 0x001fca00078e0204 */
[----:B--2---:R-:W-:Y:S01]  /*0150*/  STG.E desc[UR4][R4.64], R3 ;  /* 0x0000000304007986 */ /* 0x004fe2000c101904 */
[----:B------:R-:W-:Y:S05]  /*0160*/  EXIT ;  /* 0x000000000000794d */ /* 0x000fea0003800000 */
.L_x_0:
[----:B------:R-:W-:-:S00]  /*0170*/  BRA `(.L_x_0) ;  /* 0xfffffffc00fc7947 */ /* 0x000fc0000383ffff */
[----:B------:R-:W-:-:S00]  /*0180*/  NOP ;  /* 0x0000000000007918 */ /* 0x000fc00000000000 */
[----:B------:R-:W-:-:S00]  /*0190*/  NOP ;  /* 0x0000000000007918 */ /* 0x000fc00000000000 */
[----:B------:R-:W-:-:S00]  /*01a0*/  NOP ;  /* 0x0000000000007918 */ /* 0x000fc00000000000 */
[----:B------:R-:W-:-:S00]  /*01b0*/  NOP ;  /* 0x0000000000007918 */ /* 0x000fc00000000000 */
[----:B------:R-:W-:-:S00]  /*01c0*/  NOP ;  /* 0x0000000000007918 */ /* 0x000fc00000000000 */
[----:B------:R-:W-:-:S00]  /*01d0*/  NOP ;  /* 0x0000000000007918 */ /* 0x000fc00000000000 */
[----:B------:R-:W-:-:S00]  /*01e0*/  NOP ;  /* 0x0000000000007918 */ /* 0x000fc00000000000 */
[----:B------:R-:W-:-:S00]  /*01f0*/  NOP ;  /* 0x0000000000007918 */ /* 0x000fc00000000000 */
.L_x_6:


//--------------------- .text.matmul              --------------------------
	.section	.text.matmul,"ax",@progbits
	.align	128
        .global         matmul
        .type           matmul,@function
        .size           matmul,(.L_x_7 - matmul)
        .other          matmul,@"STO_CUDA_ENTRY STV_DEFAULT"
matmul:
.text.matmul:
[----:B------:R-:W-:Y:S01]  /*0000*/  LDC R1, c[0x0][0x37c] ;  /* 0x0000df00ff017b82 */ /* 0x000fe20000000800 */
[----:B------:R-:W0:Y:S07]  /*0010*/  S2R R5, SR_TID.X ;  /* 0x0000000000057919 */ /* 0x000e2e0000002100 */
[----:B------:R-:W1:Y:S01]  /*0020*/  LDC R16, c[0x0][0x364] ;  /* 0x0000d900ff107b82 */ /* 0x000e620000000800 */
[----:B------:R-:W2:Y:S01]  /*0030*/  LDCU UR6, c[0x0][0x398] ;  /* 0x00007300ff0677ac */ /* 0x000ea20008000800 */
[----:B------:R-:W1:Y:S06]  /*0040*/  S2R R3, SR_TID.Y ;  /* 0x0000000000037919 */ /* 0x000e6c0000002200 */
[----:B------:R-:W0:Y:S08]  /*0050*/  S2UR UR5, SR_CTAID.X ;  /* 0x00000000000579c3 */ /* 0x000e300000002500 */
[----:B------:R-:W0:Y:S08]  /*0060*/  LDC R0, c[0x0][0x360] ;  /* 0x0000d800ff007b82 */ /* 0x000e300000000800 */
[----:B------:R-:W1:Y:S08]  /*0070*/  S2UR UR4, SR_CTAID.Y ;  /* 0x00000000000479c3 */ /* 0x000e700000002600 */
[----:B------:R-:W3:Y:S01]  /*0080*/  LDC R17, c[0x0][0x3a0] ;  /* 0x0000e800ff117b82 */ /* 0x000ee20000000800 */
[----:B0-----:R-:W-:-:S02]  /*0090*/  IMAD R0, R0, UR5, R5 ;  /* 0x0000000500007c24 */ /* 0x001fc4000f8e0205 */
[----:B-1----:R-:W-:-:S03]  /*00a0*/  IMAD R16, R16, UR4, R3 ;  /* 0x0000000410107c24 */ /* 0x002fc6000f8e0203 */
[----:B---3--:R-:W-:-:S04]  /*00b0*/  ISETP.GE.AND P0, PT, R0, R17, PT ;  /* 0x000000110000720c */ /* 0x008fc80003f06270 */
[----:B--2---:R-:W-:-:S13]  /*00c0*/  ISETP.GE.OR P0, PT, R16, UR6, P0 ;  /* 0x0000000610007c0c */ /* 0x004fda0008706670 */
[----:B------:R-:W-:Y:S05]  /*00d0*/  @P0 EXIT ;  /* 0x000000000000094d */ /* 0x000fea0003800000 */
[----:B------:R-:W0:Y:S01]  /*00e0*/  LDC R19, c[0x0][0x39c] ;  /* 0x0000e700ff137b82 */ /* 0x000e220000000800 */
[----:B------:R-:W1:Y:S01]  /*00f0*/  LDCU.64 UR4, c[0x0][0x358] ;  /* 0x00006b00ff0477ac */ /* 0x000e620008000a00 */
[----:B------:R-:W-:Y:S01]  /*0100*/  HFMA2 R24, -RZ, RZ, 0, 0 ;  /* 0x00000000ff187431 */ /* 0x000fe200000001ff */
[----:B0-----:R-:W-:-:S13]  /*0110*/  ISETP.GE.AND P0, PT, R19, 0x1, PT ;  /* 0x000000011300780c */ /* 0x001fda0003f06270 */
[----:B-1----:R-:W-:Y:S05]  /*0120*/  @!P0 BRA `(.L_x_1) ;  /* 0x0000000400e08947 */ /* 0x002fea0003800000 */
[C---:B------:R-:W-:Y:S01]  /*0130*/  ISETP.GE.U32.AND P1, PT, R19.reuse, 0x8, PT ;  /* 0x000000081300780c */ /* 0x040fe20003f26070 */
[----:B------:R-:W-:Y:S01]  /*0140*/  IMAD R20, R16, R19, RZ ;  /* 0x0000001310147224 */ /* 0x000fe200078e02ff */
[----:B------:R-:W-:Y:S02]  /*0150*/  LOP3.LUT R27, R19, 0x7, RZ, 0xc0, !PT ;  /* 0x00000007131b7812 */ /* 0x000fe400078ec0ff */
[----:B------:R-:W-:Y:S02]  /*0160*/  MOV R24, RZ ;  /* 0x000000ff00187202 */ /* 0x000fe40000000f00 */
[----:B------:R-:W-:Y:S02]  /*0170*/  ISETP.NE.AND P0, PT, R27, RZ, PT ;  /* 0x000000ff1b00720c */ /* 0x000fe40003f05270 */
[----:B------:R-:W-:-:S05]  /*0180*/  MOV R21, RZ ;  /* 0x000000ff00157202 */ /* 0x000fca0000000f00 */
[----:B------:R-:W-:Y:S06]  /*0190*/  @!P1 BRA `(.L_x_2) ;  /* 0x0000000000c49947 */ /* 0x000fec0003800000 */
[----:B------:R-:W0:Y:S01]  /*01a0*/  LDC.64 R2, c[0x0][0x380] ;  /* 0x0000e000ff027b82 */ /* 0x000e220000000a00 */
[----:B------:R-:W-:Y:S02]  /*01b0*/  LOP3.LUT R21, R19, 0x7ffffff8, RZ, 0xc0, !PT ;  /* 0x7ffffff813157812 */ /* 0x000fe400078ec0ff */
[----:B------:R-:W-:Y:S02]  /*01c0*/  MOV R24, RZ ;  /* 0x000000ff00187202 */ /* 0x000fe40000000f00 */
[----:B------:R-:W-:Y:S02]  /*01d0*/  MOV R18, R0 ;  /* 0x0000000000127202 */ /* 0x000fe40000000f00 */
[----:B------:R-:W-:Y:S01]  /*01e0*/  IADD3 R22, PT, PT, -R21, RZ, RZ ;  /* 0x000000ff15167210 */ /* 0x000fe20007ffe1ff */
[----:B0-----:R-:W-:-:S03]  /*01f0*/  IMAD.WIDE.U32 R2, R20, 0x4, R2 ;  /* 0x0000000414027825 */ /* 0x001fc600078e0002 */
[----:B------:R-:W-:-:S04]  /*0200*/  IADD3 R4, P1, PT, R2, 0x10, RZ ;  /* 0x0000001002047810 */ /* 0x000fc80007f3e0ff */
[----:B------:R-:W-:-:S09]  /*0210*/  IADD3.X R5, PT, PT, RZ, R3, RZ, P1, !PT ;  /* 0x00000003ff057210 */ /* 0x000fd20000ffe4ff */
.L_x_3:
[----:B------:R-:W0:Y:S01]  /*0220*/  LDC.64 R14, c[0x0][0x388] ;  /* 0x0000e200ff0e7b82 */ /* 0x000e220000000a00 */
[----:B------:R-:W-:Y:S02]  /*0230*/  MOV R2, R4 ;  /* 0x0000000400027202 */ /* 0x000fe40000000f00 */
[----:B------:R-:W-:-:S05]  /*0240*/  MOV R3, R5 ;  /* 0x0000000500037202 */ /* 0x000fca0000000f00 */
[----:B------:R-:W2:Y:S04]  /*0250*/  LDG.E R25, desc[UR4][R2.64+-0x10] ;  /* 0xfffff00402197981 */ /* 0x000ea8000c1e1900 */
[----:B------:R-:W3:Y:S04]  /*0260*/  LDG.E R23, desc[UR4][R2.64+-0xc] ;  /* 0xfffff40402177981 */ /* 0x000ee8000c1e1900 */
[----:B------:R-:W4:Y:S04]  /*0270*/  LDG.E R29, desc[UR4][R2.64+-0x8] ;  /* 0xfffff804021d7981 */ /* 0x000f28000c1e1900 */
[----:B------:R-:W5:Y:S01]  /*0280*/  LDG.E R28, desc[UR4][R2.64+-0x4] ;  /* 0xfffffc04021c7981 */ /* 0x000f62000c1e1900 */
[----:B0-----:R-:W-:-:S05]  /*0290*/  IMAD.WIDE R14, R18, 0x4, R14 ;  /* 0x00000004120e7825 */ /* 0x001fca00078e020e */
[----:B------:R0:W2:Y:S01]  /*02a0*/  LDG.E R26, desc[UR4][R14.64] ;  /* 0x000000040e1a7981 */ /* 0x0000a2000c1e1900 */
[----:B------:R-:W-:-:S04]  /*02b0*/  IMAD.WIDE R12, R17, 0x4, R14 ;  /* 0x00000004110c7825 */ /* 0x000fc800078e020e */
[C---:B------:R-:W-:Y:S02]  /*02c0*/  IMAD.WIDE R4, R17.reuse, 0x4, R12 ;  /* 0x0000000411047825 */ /* 0x040fe400078e020c */
[----:B------:R-:W3:Y:S02]  /*02d0*/  LDG.E R12, desc[UR4][R12.64] ;  /* 0x000000040c0c7981 */ /* 0x000ee4000c1e1900 */
[C---:B------:R-:W-:Y:S02]  /*02e0*/  IMAD.WIDE R8, R17.reuse, 0x4, R4 ;  /* 0x0000000411087825 */ /* 0x040fe400078e0204 */
[----:B------:R-:W4:Y:S02]  /*02f0*/  LDG.E R4, desc[UR4][R4.64] ;  /* 0x0000000404047981 */ /* 0x000f24000c1e1900 */
[C---:B------:R-:W-:Y:S02]  /*0300*/  IMAD.WIDE R6, R17.reuse, 0x4, R8 ;  /* 0x0000000411067825 */ /* 0x040fe400078e0208 */
[----:B------:R-:W5:Y:S02]  /*0310*/  LDG.E R8, desc[UR4][R8.64] ;  /* 0x0000000408087981 */ /* 0x000f64000c1e1900 */
[----:B------:R-:W-:-:S02]  /*0320*/  IMAD.WIDE R10, R17, 0x4, R6 ;  /* 0x00000004110a7825 */ /* 0x000fc400078e0206 */
[----:B------:R-:W5:Y:S04]  /*0330*/  LDG.E R5, desc[UR4][R2.64] ;  /* 0x0000000402057981 */ /* 0x000f68000c1e1900 */
[----:B------:R-:W5:Y:S01]  /*0340*/  LDG.E R6, desc[UR4][R6.64] ;  /* 0x0000000406067981 */ /* 0x000f62000c1e1900 */
[----:B0-----:R-:W-:-:S03]  /*0350*/  IMAD.WIDE R14, R17, 0x4, R10 ;  /* 0x00000004110e7825 */ /* 0x001fc600078e020a */
[----:B------:R-:W5:Y:S04]  /*0360*/  LDG.E R10, desc[UR4][R10.64] ;  /* 0x000000040a0a7981 */ /* 0x000f68000c1e1900 */
[----:B------:R-:W5:Y:S04]  /*0370*/  LDG.E R13, desc[UR4][R14.64] ;  /* 0x000000040e0d7981 */ /* 0x000f68000c1e1900 */
[----:B------:R-:W5:Y:S04]  /*0380*/  LDG.E R7, desc[UR4][R2.64+0x4] ;  /* 0x0000040402077981 */ /* 0x000f68000c1e1900 */
[----:B------:R-:W5:Y:S01]  /*0390*/  LDG.E R9, desc[UR4][R2.64+0xc] ;  /* 0x00000c0402097981 */ /* 0x000f62000c1e1900 */
[----:B--2---:R-:W-:Y:S01]  /*03a0*/  FFMA R26, R25, R26, R24 ;  /* 0x0000001a191a7223 */ /* 0x004fe20000000018 */
[----:B------:R-:W-:-:S02]  /*03b0*/  IMAD.WIDE R24, R17, 0x4, R14 ;  /* 0x0000000411187825 */ /* 0x000fc400078e020e */
[----:B------:R-:W2:Y:S04]  /*03c0*/  LDG.E R14, desc[UR4][R2.64+0x8] ;  /* 0x00000804020e7981 */ /* 0x000ea8000c1e1900 */
[----:B------:R-:W2:Y:S01]  /*03d0*/  LDG.E R24, desc[UR4][R24.64] ;  /* 0x0000000418187981 */ /* 0x000ea2000c1e1900 */
[----:B---3--:R-:W-:Y:S01]  /*03e0*/  FFMA R12, R23, R12, R26 ;  /* 0x0000000c170c7223 */ /* 0x008fe2000000001a */
[----:B------:R-:W-:-:S03]  /*03f0*/  IADD3 R22, PT, PT, R22, 0x8, RZ ;  /* 0x0000000816167810 */ /* 0x000fc60007ffe0ff */
[----:B----4-:R-:W-:Y:S01]  /*0400*/  FFMA R29, R29, R4, R12 ;  /* 0x000000041d1d7223 */ /* 0x010fe2000000000c */
[----:B------:R-:W-:-:S03]  /*0410*/  ISETP.NE.AND P1, PT, R22, RZ, PT ;  /* 0x000000ff1600720c */ /* 0x000fc60003f25270 */
[----:B-----5:R-:W-:Y:S01]  /*0420*/  FFMA R8, R28, R8, R29 ;  /* 0x000000081c087223 */ /* 0x020fe2000000001d */
[----:B------:R-:W-:-:S03]  /*0430*/  IADD3 R4, P2, PT, R2, 0x20, RZ ;  /* 0x0000002002047810 */ /* 0x000fc60007f5e0ff */
[----:B------:R-:W-:Y:S01]  /*0440*/  FFMA R6, R5, R6, R8 ;  /* 0x0000000605067223 */ /* 0x000fe20000000008 */
[----:B------:R-:W-:Y:S02]  /*0450*/  IADD3.X R5, PT, PT, RZ, R3, RZ, P2, !PT ;  /* 0x00000003ff057210 */ /* 0x000fe400017fe4ff */
[----:B------:R-:W-:Y:S01]  /*0460*/  LEA R18, R17, R18, 0x3 ;  /* 0x0000001211127211 */ /* 0x000fe200078e18ff */
[----:B------:R-:W-:-:S04]  /*0470*/  FFMA R7, R7, R10, R6 ;  /* 0x0000000a07077223 */ /* 0x000fc80000000006 */
[----:B--2---:R-:W-:-:S04]  /*0480*/  FFMA R14, R14, R13, R7 ;  /* 0x0000000d0e0e7223 */ /* 0x004fc80000000007 */
[----:B------:R-:W-:Y:S01]  /*0490*/  FFMA R24, R9, R24, R14 ;  /* 0x0000001809187223 */ /* 0x000fe2000000000e */
[----:B------:R-:W-:Y:S06]  /*04a0*/  @P1 BRA `(.L_x_3) ;  /* 0xfffffffc005c1947 */ /* 0x000fec000383ffff */
.L_x_2:
[----:B------:R-:W-:Y:S05]  /*04b0*/  @!P0 BRA `(.L_x_1) ;  /* 0x0000000000fc8947 */ /* 0x000fea0003800000 */
[----:B------:R-:W-:Y:S02]  /*04c0*/  ISETP.GE.U32.AND P1, PT, R27, 0x4, PT ;  /* 0x000000041b00780c */ /* 0x000fe40003f26070 */
[----:B------:R-:W-:-:S04]  /*04d0*/  LOP3.LUT R14, R19, 0x3, RZ, 0xc0, !PT ;  /* 0x00000003130e7812 */ /* 0x000fc800078ec0ff */
[----:B------:R-:W-:-:S07]  /*04e0*/  ISETP.NE.AND P0, PT, R14, RZ, PT ;  /* 0x000000ff0e00720c */ /* 0x000fce0003f05270 */
[----:B------:R-:W-:Y:S06]  /*04f0*/  @!P1 BRA `(.L_x_4) ;  /* 0x00000000006c9947 */ /* 0x000fec0003800000 */
[----:B------:R-:W0:Y:S01]  /*0500*/  LDC.64 R4, c[0x0][0x388] ;  /* 0x0000e200ff047b82 */ /* 0x000e220000000a00 */
[----:B------:R-:W1:Y:S01]  /*0510*/  LDCU.64 UR6, c[0x0][0x380] ;  /* 0x00007000ff0677ac */ /* 0x000e620008000a00 */
[----:B------:R-:W-:Y:S01]  /*0520*/  IMAD R7, R21, R17, R0 ;  /* 0x0000001115077224 */ /* 0x000fe200078e0200 */
[CC--:B------:R-:W-:Y:S02]  /*0530*/  IADD3 R3, PT, PT, R20.reuse, R21.reuse, RZ ;  /* 0x0000001514037210 */ /* 0x0c0fe40007ffe0ff */
[----:B------:R-:W-:-:S03]  /*0540*/  IADD3 R8, P1, PT, R20, R21, RZ ;  /* 0x0000001514087210 */ /* 0x000fc60007f3e0ff */
[----:B------:R-:W2:Y:S01]  /*0550*/  LDC.64 R12, c[0x0][0x380] ;  /* 0x0000e000ff0c7b82 */ /* 0x000ea20000000a00 */
[----:B0-----:R-:W-:-:S04]  /*0560*/  IMAD.WIDE R4, R7, 0x4, R4 ;  /* 0x0000000407047825 */ /* 0x001fc800078e0204 */
[----:B------:R-:W-:Y:S02]  /*0570*/  IMAD.WIDE R6, R17, 0x4, R4 ;  /* 0x0000000411067825 */ /* 0x000fe400078e0204 */
[----:B------:R-:W3:Y:S02]  /*0580*/  LDG.E R4, desc[UR4][R4.64] ;  /* 0x0000000404047981 */ /* 0x000ee4000c1e1900 */
[----:B--2---:R-:W-:Y:S01]  /*0590*/  IMAD.WIDE.U32 R12, R3, 0x4, R12 ;  /* 0x00000004030c7825 */ /* 0x004fe200078e000c */
[----:B------:R-:W-:Y:S02]  /*05a0*/  IADD3.X R3, PT, PT, RZ, RZ, RZ, P1, !PT ;  /* 0x000000ffff037210 */ /* 0x000fe40000ffe4ff */
[----:B-1----:R-:W-:-:S03]  /*05b0*/  LEA R2, P1, R8, UR6, 0x2 ;  /* 0x0000000608027c11 */ /* 0x002fc6000f8210ff */
[----:B------:R-:W3:Y:S01]  /*05c0*/  LDG.E R13, desc[UR4][R12.64] ;  /* 0x000000040c0d7981 */ /* 0x000ee2000c1e1900 */
[----:B------:R-:W-:Y:S01]  /*05d0*/  LEA.HI.X R3, R8, UR7, R3, 0x2, P1 ;  /* 0x0000000708037c11 */ /* 0x000fe200088f1403 */
[C---:B------:R-:W-:Y:S02]  /*05e0*/  IMAD.WIDE R8, R17.reuse, 0x4, R6 ;  /* 0x0000000411087825 */ /* 0x040fe400078e0206 */
[----:B------:R-:W2:Y:S04]  /*05f0*/  LDG.E R6, desc[UR4][R6.64] ;  /* 0x0000000406067981 */ /* 0x000ea8000c1e1900 */
[----:B------:R-:W2:Y:S01]  /*0600*/  LDG.E R15, desc[UR4][R2.64+0x4] ;  /* 0x00000404020f7981 */ /* 0x000ea2000c1e1900 */
[----:B------:R-:W-:-:S03]  /*0610*/  IMAD.WIDE R10, R17, 0x4, R8 ;  /* 0x00000004110a7825 */ /* 0x000fc600078e0208 */
[----:B------:R-:W4:Y:S04]  /*0620*/  LDG.E R22, desc[UR4][R8.64] ;  /* 0x0000000408167981 */ /* 0x000f28000c1e1900 */
[----:B------:R-:W4:Y:S04]  /*0630*/  LDG.E R18, desc[UR4][R2.64+0x8] ;  /* 0x0000080402127981 */ /* 0x000f28000c1e1900 */
[----:B------:R-:W5:Y:S04]  /*0640*/  LDG.E R26, desc[UR4][R2.64+0xc] ;  /* 0x00000c04021a7981 */ /* 0x000f68000c1e1900 */
[----:B------:R-:W5:Y:S01]  /*0650*/  LDG.E R10, desc[UR4][R10.64] ;  /* 0x000000040a0a7981 */ /* 0x000f62000c1e1900 */
[----:B------:R-:W-:Y:S01]  /*0660*/  IADD3 R21, PT, PT, R21, 0x4, RZ ;  /* 0x0000000415157810 */ /* 0x000fe20007ffe0ff */
[----:B---3--:R-:W-:-:S04]  /*0670*/  FFMA R24, R13, R4, R24 ;  /* 0x000000040d187223 */ /* 0x008fc80000000018 */
[----:B--2---:R-:W-:-:S04]  /*0680*/  FFMA R15, R15, R6, R24 ;  /* 0x000000060f0f7223 */ /* 0x004fc80000000018 */
[----:B----4-:R-:W-:-:S04]  /*0690*/  FFMA R15, R18, R22, R15 ;  /* 0x00000016120f7223 */ /* 0x010fc8000000000f */
[----:B-----5:R-:W-:-:S07]  /*06a0*/  FFMA R24, R26, R10, R15 ;  /* 0x0000000a1a187223 */ /* 0x020fce000000000f */
.L_x_4:
[----:B------:R-:W-:Y:S05]  /*06b0*/  @!P0 BRA `(.L_x_1) ;  /* 0x00000000007c8947 */ /* 0x000fea0003800000 */
[----:B------:R-:W-:Y:S01]  /*06c0*/  ISETP.NE.AND P1, PT, R14, 0x1, PT ;  /* 0x000000010e00780c */ /* 0x000fe20003f25270 */
[----:B------:R-:W0:Y:S01]  /*06d0*/  LDC.64 R10, c[0x0][0x380] ;  /* 0x0000e000ff0a7b82 */ /* 0x000e220000000a00 */
[----:B------:R-:W-:-:S04]  /*06e0*/  LOP3.LUT R19, R19, 0x1, RZ, 0xc0, !PT ;  /* 0x0000000113137812 */ /* 0x000fc800078ec0ff */
[----:B------:R-:W-:-:S03]  /*06f0*/  ISETP.NE.U32.AND P0, PT, R19, 0x1, PT ;  /* 0x000000011300780c */ /* 0x000fc60003f05070 */
[----:B------:R-:W1:Y:S04]  /*0700*/  LDC.64 R8, c[0x0][0x388] ;  /* 0x0000e200ff087b82 */ /* 0x000e680000000a00 */
[CC--:B------:R-:W-:Y:S02]  /*0710*/  @P1 IADD3 R13, PT, PT, R20.reuse, R21.reuse, RZ ;  /* 0x00000015140d1210 */ /* 0x0c0fe40007ffe0ff */
[----:B------:R-:W-:Y:S02]  /*0720*/  @P1 IADD3 R12, P2, PT, R20, R21, RZ ;  /* 0x00000015140c1210 */ /* 0x000fe40007f5e0ff */
[----:B------:R-:W2:Y:S02]  /*0730*/  @P1 LDC.64 R2, c[0x0][0x380] ;  /* 0x0000e000ff021b82 */ /* 0x000ea40000000a00 */
[----:B------:R-:W-:-:S06]  /*0740*/  @P1 IADD3.X R14, PT, PT, RZ, RZ, RZ, P2, !PT ;  /* 0x000000ffff0e1210 */ /* 0x000fcc00017fe4ff */
[----:B------:R-:W3:Y:S01]  /*0750*/  LDC.64 R4, c[0x0][0x380] ;  /* 0x0000e000ff047b82 */ /* 0x000ee20000000a00 */
[----:B0-----:R-:W-:-:S04]  /*0760*/  @P1 IMAD.WIDE.U32 R10, R13, 0x4, R10 ;  /* 0x000000040d0a1825 */ /* 0x001fc800078e000a */
[C---:B------:R-:W-:Y:S01]  /*0770*/  @P1 IMAD R13, R21.reuse, R17, R0 ;  /* 0x00000011150d1224 */ /* 0x040fe200078e0200 */
[----:B------:R-:W-:Y:S01]  /*0780*/  @P1 IADD3 R21, PT, PT, R21, 0x2, RZ ;  /* 0x0000000215151810 */ /* 0x000fe20007ffe0ff */
[----:B------:R-:W4:Y:S01]  /*0790*/  @P1 LDG.E R11, desc[UR4][R10.64] ;  /* 0x000000040a0b1981 */ /* 0x000f22000c1e1900 */
[----:B------:R-:W0:Y:S01]  /*07a0*/  LDC.64 R6, c[0x0][0x388] ;  /* 0x0000e200ff067b82 */ /* 0x000e220000000a00 */
[----:B-1----:R-:W-:Y:S01]  /*07b0*/  @P1 IMAD.WIDE R8, R13, 0x4, R8 ;  /* 0x000000040d081825 */ /* 0x002fe200078e0208 */
[----:B------:R-:W-:Y:S02]  /*07c0*/  @!P0 IADD3 R15, PT, PT, R20, R21, RZ ;  /* 0x00000015140f8210 */ /* 0x000fe40007ffe0ff */
[----:B--2---:R-:W-:Y:S01]  /*07d0*/  @P1 LEA R2, P2, R12, R2, 0x2 ;  /* 0x000000020c021211 */ /* 0x004fe200078410ff */
[----:B------:R-:W-:-:S03]  /*07e0*/  @!P0 IMAD R21, R21, R17, R0 ;  /* 0x0000001115158224 */ /* 0x000fc600078e0200 */
[----:B------:R-:W-:Y:S01]  /*07f0*/  @P1 LEA.HI.X R3, R12, R3, R14, 0x2, P2 ;  /* 0x000000030c031211 */ /* 0x000fe200010f140e */
[----:B------:R-:W-:Y:S01]  /*0800*/  @P1 IMAD.WIDE R12, R17, 0x4, R8 ;  /* 0x00000004110c1825 */ /* 0x000fe200078e0208 */
[----:B------:R-:W4:Y:S03]  /*0810*/  @P1 LDG.E R14, desc[UR4][R8.64] ;  /* 0x00000004080e1981 */ /* 0x000f26000c1e1900 */
[----:B---3--:R-:W-:Y:S01]  /*0820*/  @!P0 IMAD.WIDE.U32 R4, R15, 0x4, R4 ;  /* 0x000000040f048825 */ /* 0x008fe200078e0004 */
[----:B------:R-:W2:Y:S04]  /*0830*/  @P1 LDG.E R2, desc[UR4][R2.64+0x4] ;  /* 0x0000040402021981 */ /* 0x000ea8000c1e1900 */
[----:B------:R-:W2:Y:S01]  /*0840*/  @P1 LDG.E R12, desc[UR4][R12.64] ;  /* 0x000000040c0c1981 */ /* 0x000ea2000c1e1900 */
[----:B0-----:R-:W-:-:S03]  /*0850*/  @!P0 IMAD.WIDE R6, R21, 0x4, R6 ;  /* 0x0000000415068825 */ /* 0x001fc600078e0206 */
[----:B------:R-:W3:Y:S04]  /*0860*/  @!P0 LDG.E R5, desc[UR4][R4.64] ;  /* 0x0000000404058981 */ /* 0x000ee8000c1e1900 */
[----:B------:R-:W3:Y:S01]  /*0870*/  @!P0 LDG.E R6, desc[UR4][R6.64] ;  /* 0x0000000406068981 */ /* 0x000ee2000c1e1900 */
[----:B----4-:R-:W-:-:S04]  /*0880*/  @P1 FFMA R11, R11, R14, R24 ;  /* 0x0000000e0b0b1223 */ /* 0x010fc80000000018 */
[----:B--2---:R-:W-:-:S04]  /*0890*/  @P1 FFMA R24, R2, R12, R11 ;  /* 0x0000000c02181223 */ /* 0x004fc8000000000b */
[----:B---3--:R-:W-:-:S07]  /*08a0*/  @!P0 FFMA R24, R5, R6, R24 ;  /* 0x0000000605188223 */ /* 0x008fce0000000018 */
.L_x_1:
[----:B------:R-:W0:Y:S01]  /*08b0*/  LDC.64 R2, c[0x0][0x390] ;  /* 0x0000e400ff027b82 */ /* 0x000e220000000a00 */
[----:B------:R-:W-:-:S04]  /*08c0*/  IMAD R17, R16, R17, R0 ;  /* 0x0000001110117224 */ /* 0x000fc800078e0200 */
[----:B0-----:R-:W-:-:S05]  /*08d0*/  IMAD.WIDE R2, R17, 0x4, R2 ;  /* 0x0000000411027825 */ /* 0x001fca00078e0202 */
[----:B------:R-:W-:Y:S01]  /*08e0*/  STG.E desc[UR4][R2.64], R24 ;  /* 0x0000001802007986 */ /* 0x000fe2000c101904 */
[----:B------:R-:W-:Y:S05]  /*08f0*/  EXIT ;  /* 0x000000000000794d */ /* 0x000fea0003800000 */
.L_x_5:
        /* <DEDUP_REMOVED lines=16> */
.L_x_7:


//--------------------- .nv.shared.reserved.0     --------------------------
	.section	.nv.shared.reserved.0,"aw",@nobits
	.weak		__nv_reservedSMEM_offset_0_alias
	.size		__nv_reservedSMEM_offset_0_alias, 0, 64
	.other		__nv_reservedSMEM_offset_0_alias,@"STO_CUDA_RESERVED_SHARED STV_DEFAULT"
__nv_reservedSMEM_offset_0_alias:
	.zero		0
	.zero		64


//--------------------- .nv.constant0.transpose   --------------------------
	.section	.nv.constant0.transpose,"a",@progbits
	.sectionflags	@""
	.align	4
.nv.constant0.transpose:
	.zero		920


//--------------------- .nv.constant0.matmul      --------------------------
	.section	.nv.constant0.matmul,"a",@progbits
	.sectionflags	@""
	.align	4
.nv.constant0.matmul:
	.zero		932


//--------------------- SYMBOLS --------------------------

	.type		.nv.reservedSmem.offset0,@object
	.size		.nv.reservedSmem.offset0,0x4
